	.headerflags	@"EF_CUDA_TEXMODE_UNIFIED EF_CUDA_64BIT_ADDRESS EF_CUDA_ACCELERATORS EF_CUDA_SM90 EF_CUDA_VIRTUAL_SM(EF_CUDA_SM90)"
	.elftype	@"ET_EXEC"


//--------------------- .nv.info                  --------------------------
	.section	.nv.info,"",@"SHT_CUDA_INFO"
	.align	4


	//----- nvinfo : EIATTR_REGCOUNT
	.align		4
        /*0000*/ 	.byte	0x04, 0x2f
        /*0002*/ 	.short	(.L_1 - .L_0)
	.align		4
.L_0:
        /*0004*/ 	.word	index@(triton_per_fused_mul_sum_1)
        /*0008*/ 	.word	0x00000010


	//----- nvinfo : EIATTR_MIN_STACK_SIZE
	.align		4
.L_1:
        /*000c*/ 	.byte	0x04, 0x12
        /*000e*/ 	.short	(.L_3 - .L_2)
	.align		4
.L_2:
        /*0010*/ 	.word	index@(triton_per_fused_mul_sum_1)
        /*0014*/ 	.word	0x00000000


	//----- nvinfo : EIATTR_FRAME_SIZE
	.align		4
.L_3:
        /*0018*/ 	.byte	0x04, 0x11
        /*001a*/ 	.short	(.L_5 - .L_4)
	.align		4
.L_4:
        /*001c*/ 	.word	index@(triton_per_fused_mul_sum_1)
        /*0020*/ 	.word	0x00000000


	//----- nvinfo : EIATTR_MIN_STACK_SIZE
	.align		4
.L_5:
        /*0024*/ 	.byte	0x04, 0x12
        /*0026*/ 	.short	(.L_7 - .L_6)
	.align		4
.L_6:
        /*0028*/ 	.word	index@(triton_per_fused_mul_sum_1)
        /*002c*/ 	.word	0x00000000
.L_7:


//--------------------- .nv.info.triton_per_fused_mul_sum_1 --------------------------
	.section	.nv.info.triton_per_fused_mul_sum_1,"",@"SHT_CUDA_INFO"
	.sectionflags	@""
	.align	4


	//----- nvinfo : EIATTR_CUDA_API_VERSION
	.align		4
        /*0000*/ 	.byte	0x04, 0x37
        /*0002*/ 	.short	(.L_9 - .L_8)
.L_8:
        /*0004*/ 	.word	0x0000007c


	//----- nvinfo : EIATTR_KPARAM_INFO
	.align		4
.L_9:
        /*0008*/ 	.byte	0x04, 0x17
        /*000a*/ 	.short	(.L_11 - .L_10)
.L_10:
        /*000c*/ 	.word	0x00000000
        /*0010*/ 	.short	0x0004
        /*0012*/ 	.short	0x001c
        /*0014*/ 	.byte	0x00, 0xf0, 0x11, 0x00


	//----- nvinfo : EIATTR_KPARAM_INFO
	.align		4
.L_11:
        /*0018*/ 	.byte	0x04, 0x17
        /*001a*/ 	.short	(.L_13 - .L_12)
.L_12:
        /*001c*/ 	.word	0x00000000
        /*0020*/ 	.short	0x0003
        /*0022*/ 	.short	0x0018
        /*0024*/ 	.byte	0x00, 0xf0, 0x11, 0x00


	//----- nvinfo : EIATTR_KPARAM_INFO
	.align		4
.L_13:
        /*0028*/ 	.byte	0x04, 0x17
        /*002a*/ 	.short	(.L_15 - .L_14)
.L_14:
        /*002c*/ 	.word	0x00000000
        /*0030*/ 	.short	0x0002
        /*0032*/ 	.short	0x0010
        /*0034*/ 	.byte	0x00, 0xf4, 0x21, 0x00


	//----- nvinfo : EIATTR_KPARAM_INFO
	.align		4
.L_15:
        /*0038*/ 	.byte	0x04, 0x17
        /*003a*/ 	.short	(.L_17 - .L_16)
.L_16:
        /*003c*/ 	.word	0x00000000
        /*0040*/ 	.short	0x0001
        /*0042*/ 	.short	0x0008
        /*0044*/ 	.byte	0x00, 0xf4, 0x21, 0x00


	//----- nvinfo : EIATTR_KPARAM_INFO
	.align		4
.L_17:
        /*0048*/ 	.byte	0x04, 0x17
        /*004a*/ 	.short	(.L_19 - .L_18)
.L_18:
        /*004c*/ 	.word	0x00000000
        /*0050*/ 	.short	0x0000
        /*0052*/ 	.short	0x0000
        /*0054*/ 	.byte	0x00, 0xf4, 0x21, 0x00


	//----- nvinfo : EIATTR_SPARSE_MMA_MASK
	.align		4
.L_19:
        /*0058*/ 	.byte	0x03, 0x50
        /*005a*/ 	.short	0x0000


	//----- nvinfo : EIATTR_MAXREG_COUNT
	.align		4
        /*005c*/ 	.byte	0x03, 0x1b
        /*005e*/ 	.short	0x00ff


	//----- nvinfo : EIATTR_COOP_GROUP_MASK_REGIDS
	.align		4
        /*0060*/ 	.byte	0x04, 0x29
        /*0062*/ 	.short	(.L_21 - .L_20)


	//   ....[0]....
.L_20:
        /*0064*/ 	.word	0xffffffff


	//   ....[1]....
        /*0068*/ 	.word	0xffffffff


	//   ....[2]....
        /*006c*/ 	.word	0xffffffff


	//   ....[3]....
        /*0070*/ 	.word	0xffffffff


	//   ....[4]....
        /*0074*/ 	.word	0xffffffff


	//   ....[5]....
        /*0078*/ 	.word	0xffffffff


	//----- nvinfo : EIATTR_COOP_GROUP_INSTR_OFFSETS
	.align		4
.L_21:
        /*007c*/ 	.byte	0x04, 0x28
        /*007e*/ 	.short	(.L_23 - .L_22)


	//   ....[0]....
.L_22:
        /*0080*/ 	.word	0x00000280


	//   ....[1]....
        /*0084*/ 	.word	0x000002a0


	//   ....[2]....
        /*0088*/ 	.word	0x000002c0


	//   ....[3]....
        /*008c*/ 	.word	0x000002e0


	//   ....[4]....
        /*0090*/ 	.word	0x00000300


	//   ....[5]....
        /*0094*/ 	.word	0x000003a0


	//----- nvinfo : EIATTR_EXIT_INSTR_OFFSETS
	.align		4
.L_23:
        /*0098*/ 	.byte	0x04, 0x1c
        /*009a*/ 	.short	(.L_25 - .L_24)


	//   ....[0]....
.L_24:
        /*009c*/ 	.word	0x000003e0


	//   ....[1]....
        /*00a0*/ 	.word	0x00000430


	//----- nvinfo : EIATTR_REQNTID
	.align		4
.L_25:
        /*00a4*/ 	.byte	0x04, 0x10
        /*00a6*/ 	.short	(.L_27 - .L_26)
.L_26:
        /*00a8*/ 	.word	0x00000040
        /*00ac*/ 	.word	0x00000001
        /*00b0*/ 	.word	0x00000001


	//----- nvinfo : EIATTR_CBANK_PARAM_SIZE
	.align		4
.L_27:
        /*00b4*/ 	.byte	0x03, 0x19
        /*00b6*/ 	.short	0x0020


	//----- nvinfo : EIATTR_PARAM_CBANK
	.align		4
        /*00b8*/ 	.byte	0x04, 0x0a
        /*00ba*/ 	.short	(.L_29 - .L_28)
	.align		4
.L_28:
        /*00bc*/ 	.word	index@(.nv.constant0.triton_per_fused_mul_sum_1)
        /*00c0*/ 	.short	0x0210
        /*00c2*/ 	.short	0x0020


	//----- nvinfo : EIATTR_SW_WAR
	.align		4
.L_29:
        /*00c4*/ 	.byte	0x04, 0x36
        /*00c6*/ 	.short	(.L_31 - .L_30)
.L_30:
        /*00c8*/ 	.word	0x00000008
.L_31:


//--------------------- .nv.callgraph             --------------------------
	.section	.nv.callgraph,"",@"SHT_CUDA_CALLGRAPH"
	.align	4
	.sectionentsize	8
	.align		4
        /*0000*/ 	.word	0x00000000
	.align		4
        /*0004*/ 	.word	0xffffffff
	.align		4
        /*0008*/ 	.word	0x00000000
	.align		4
        /*000c*/ 	.word	0xfffffffe
	.align		4
        /*0010*/ 	.word	0x00000000
	.align		4
        /*0014*/ 	.word	0xfffffffd
	.align		4
        /*0018*/ 	.word	0x00000000
	.align		4
        /*001c*/ 	.word	0xfffffffc


//--------------------- .text.triton_per_fused_mul_sum_1 --------------------------
	.section	.text.triton_per_fused_mul_sum_1,"ax",@progbits
	.sectionflags	@"SHF_BARRIERS=1"
	.align	128
        .global         triton_per_fused_mul_sum_1
        .type           triton_per_fused_mul_sum_1,@function
        .size           triton_per_fused_mul_sum_1,(.L_x_1 - triton_per_fused_mul_sum_1)
        .other          triton_per_fused_mul_sum_1,@"STO_CUDA_ENTRY STV_DEFAULT"
triton_per_fused_mul_sum_1:
.text.triton_per_fused_mul_sum_1:
[----:B------:R-:W0:Y:S02]  /*0000*/  LDC R1, c[0x0][0x28] ;  /* 0x00000a00ff017b82 */ /* 0x000e240000000800 */
[----:B------:R-:W1:Y:S01]  /*0010*/  S2R R0, SR_CTAID.X ;  /* 0x0000000000007919 */ /* 0x000e620000002500 */
[----:B------:R-:W2:Y:S01]  /*0020*/  LDC.64 R4, c[0x0][0x210] ;  /* 0x00008400ff047b82 */ /* 0x000ea20000000a00 */
[----:B------:R-:W-:Y:S01]  /*0030*/  ULDC.64 UR6, c[0x0][0x208] ;  /* 0x0000820000067ab9 */ /* 0x000fe20000000a00 */
[----:B------:R-:W3:Y:S06]  /*0040*/  S2R R7, SR_TID.X ;  /* 0x0000000000077919 */ /* 0x000eec0000002100 */
[----:B------:R-:W4:Y:S01]  /*0050*/  LDC.64 R2, c[0x0][0x218] ;  /* 0x00008600ff027b82 */ /* 0x000f220000000a00 */
[----:B-1----:R-:W-:-:S02]  /*0060*/  SHF.R.S32.HI R9, RZ, 0x1f, R0 ;  /* 0x0000001fff097819 */ /* 0x002fc40000011400 */
[----:B------:R-:W-:Y:S02]  /*0070*/  ISETP.GE.AND P0, PT, R0, 0x100, PT ;  /* 0x000001000000780c */ /* 0x000fe40003f06270 */
[-C--:B------:R-:W-:Y:S01]  /*0080*/  LEA.HI R8, R9, R0.reuse, RZ, 0x4 ;  /* 0x0000000009087211 */ /* 0x080fe200078f20ff */
[----:B---3--:R-:W-:Y:S01]  /*0090*/  IMAD.SHL.U32 R11, R7, 0x10, RZ ;  /* 0x00000010070b7824 */ /* 0x008fe200078e00ff */
[----:B------:R-:W-:Y:S02]  /*00a0*/  LEA.HI R9, R9, R0, RZ, 0x6 ;  /* 0x0000000009097211 */ /* 0x000fe400078f30ff */
[----:B------:R-:W-:Y:S02]  /*00b0*/  SHF.R.S32.HI R10, RZ, 0x4, R8 ;  /* 0x00000004ff0a7819 */ /* 0x000fe40000011408 */
[----:B------:R-:W-:Y:S02]  /*00c0*/  LOP3.LUT R12, R11, 0x300, RZ, 0xc0, !PT ;  /* 0x000003000b0c7812 */ /* 0x000fe400078ec0ff */
[----:B------:R-:W-:-:S02]  /*00d0*/  LOP3.LUT R11, R8, 0xffffff0, RZ, 0xc0, !PT ;  /* 0x0ffffff0080b7812 */ /* 0x000fc400078ec0ff */
[----:B------:R-:W-:Y:S02]  /*00e0*/  LEA.HI R8, R10, R10, RZ, 0x2 ;  /* 0x0000000a0a087211 */ /* 0x000fe400078f10ff */
[----:B------:R-:W-:Y:S01]  /*00f0*/  LOP3.LUT R12, R12, 0xf, R7, 0xf8, !PT ;  /* 0x0000000f0c0c7812 */ /* 0x000fe200078ef807 */
[----:B------:R-:W-:Y:S01]  /*0100*/  IMAD.IADD R11, R0, 0x1, -R11 ;  /* 0x00000001000b7824 */ /* 0x000fe200078e0a0b */
[----:B------:R-:W-:Y:S02]  /*0110*/  LOP3.LUT R13, R8, 0x3ffffc, RZ, 0xc0, !PT ;  /* 0x003ffffc080d7812 */ /* 0x000fe400078ec0ff */
[----:B------:R-:W-:Y:S01]  /*0120*/  LOP3.LUT R8, R9, 0xffffffc0, RZ, 0xc0, !PT ;  /* 0xffffffc009087812 */ /* 0x000fe200078ec0ff */
[----:B------:R-:W-:Y:S02]  /*0130*/  IMAD R12, R11, 0x10, R12 ;  /* 0x000000100b0c7824 */ /* 0x000fe400078e020c */
[----:B------:R-:W-:Y:S01]  /*0140*/  IMAD.IADD R13, R10, 0x1, -R13 ;  /* 0x000000010a0d7824 */ /* 0x000fe200078e0a0d */
[----:B------:R-:W-:-:S03]  /*0150*/  LOP3.LUT R9, R8, 0x3f, R7, 0xf8, !PT ;  /* 0x0000003f08097812 */ /* 0x000fc600078ef807 */
[----:B------:R-:W-:Y:S02]  /*0160*/  IMAD R13, R13, 0x400, R12 ;  /* 0x000004000d0d7824 */ /* 0x000fe400078e020c */
[----:B--2---:R-:W-:Y:S01]  /*0170*/  IMAD.WIDE R4, R9, 0x4, R4 ;  /* 0x0000000409047825 */ /* 0x004fe200078e0204 */
[----:B------:R-:W-:-:S03]  /*0180*/  CS2R R8, SRZ ;  /* 0x0000000000087805 */ /* 0x000fc6000001ff00 */
[----:B----4-:R-:W-:-:S03]  /*0190*/  IMAD.WIDE R2, R13, 0x4, R2 ;  /* 0x000000040d027825 */ /* 0x010fc600078e0202 */
[----:B------:R1:W2:Y:S04]  /*01a0*/  @!P0 LDG.E.EL R8, desc[UR6][R4.64] ;  /* 0x0000000604088981 */ /* 0x0002a8000c2e1900 */
[----:B------:R-:W3:Y:S01]  /*01b0*/  @!P0 LDG.E.EL R9, desc[UR6][R2.64] ;  /* 0x0000000602098981 */ /* 0x000ee2000c2e1900 */
[----:B------:R-:W4:Y:S01]  /*01c0*/  S2UR UR5, SR_CgaCtaId ;  /* 0x00000000000579c3 */ /* 0x000f220000008800 */
[C---:B------:R-:W-:Y:S01]  /*01d0*/  LOP3.LUT P1, RZ, R7.reuse, 0x1f, RZ, 0xc0, !PT ;  /* 0x0000001f07ff7812 */ /* 0x040fe2000782c0ff */
[----:B------:R-:W-:Y:S01]  /*01e0*/  UMOV UR4, 0x400 ;  /* 0x0000040000047882 */ /* 0x000fe20000000000 */
[----:B------:R-:W-:Y:S02]  /*01f0*/  ISETP.GE.AND P2, PT, R7, 0x2, PT ;  /* 0x000000020700780c */ /* 0x000fe40003f46270 */
[----:B-1----:R-:W-:-:S02]  /*0200*/  SHF.R.U32.HI R4, RZ, 0x3, R7 ;  /* 0x00000003ff047819 */ /* 0x002fc40000011607 */
[----:B------:R-:W-:Y:S02]  /*0210*/  LOP3.LUT R5, R7, 0x1, RZ, 0xc0, !PT ;  /* 0x0000000107057812 */ /* 0x000fe400078ec0ff */
[----:B------:R-:W-:Y:S01]  /*0220*/  LOP3.LUT R4, R4, 0x4, RZ, 0xc0, !PT ;  /* 0x0000000404047812 */ /* 0x000fe200078ec0ff */
[----:B----4-:R-:W-:Y:S01]  /*0230*/  UPRMT UR4, UR5, 0x654, UR4 ;  /* 0x0000065405047896 */ /* 0x010fe20008000004 */
[----:B--2---:R-:W-:Y:S02]  /*0240*/  SEL R8, R8, RZ, !P0 ;  /* 0x000000ff08087207 */ /* 0x004fe40004000000 */
[----:B---3--:R-:W-:-:S05]  /*0250*/  SEL R9, R9, RZ, !P0 ;  /* 0x000000ff09097207 */ /* 0x008fca0004000000 */
[----:B------:R-:W-:-:S05]  /*0260*/  FMUL R9, R8, R9 ;  /* 0x0000000908097220 */ /* 0x000fca0000400000 */
[----:B------:R-:W-:-:S05]  /*0270*/  FSEL R9, R9, RZ, !P0 ;  /* 0x000000ff09097208 */ /* 0x000fca0004000000 */
[----:B------:R-:W1:Y:S02]  /*0280*/  SHFL.BFLY PT, R8, R9, 0x10, 0x1f ;  /* 0x0e001f0009087f89 */ /* 0x000e6400000e0000 */
[----:B-1----:R-:W-:-:S05]  /*0290*/  FADD R8, R9, R8 ;  /* 0x0000000809087221 */ /* 0x002fca0000000000 */
[----:B------:R-:W1:Y:S02]  /*02a0*/  SHFL.BFLY PT, R11, R8, 0x8, 0x1f ;  /* 0x0d001f00080b7f89 */ /* 0x000e6400000e0000 */
[----:B-1----:R-:W-:-:S05]  /*02b0*/  FADD R11, R8, R11 ;  /* 0x0000000b080b7221 */ /* 0x002fca0000000000 */
[----:B------:R-:W1:Y:S02]  /*02c0*/  SHFL.BFLY PT, R10, R11, 0x4, 0x1f ;  /* 0x0c801f000b0a7f89 */ /* 0x000e6400000e0000 */
[----:B-1----:R-:W-:-:S05]  /*02d0*/  FADD R10, R11, R10 ;  /* 0x0000000a0b0a7221 */ /* 0x002fca0000000000 */
[----:B------:R-:W1:Y:S02]  /*02e0*/  SHFL.BFLY PT, R3, R10, 0x2, 0x1f ;  /* 0x0c401f000a037f89 */ /* 0x000e6400000e0000 */
[----:B-1----:R-:W-:-:S05]  /*02f0*/  FADD R3, R10, R3 ;  /* 0x000000030a037221 */ /* 0x002fca0000000000 */
[----:B------:R-:W1:Y:S02]  /*0300*/  SHFL.BFLY PT, R2, R3, 0x1, 0x1f ;  /* 0x0c201f0003027f89 */ /* 0x000e6400000e0000 */
[----:B-1----:R-:W-:Y:S01]  /*0310*/  FADD R9, R3, R2 ;  /* 0x0000000203097221 */ /* 0x002fe20000000000 */
[----:B------:R-:W-:-:S04]  /*0320*/  LEA R2, R7, UR4, 0x2 ;  /* 0x0000000407027c11 */ /* 0x000fc8000f8e10ff */
[----:B------:R-:W-:Y:S01]  /*0330*/  @!P1 STS [R4+UR4], R9 ;  /* 0x0000000904009988 */ /* 0x000fe20008000804 */
[----:B------:R-:W-:Y:S01]  /*0340*/  BAR.SYNC.DEFER_BLOCKING 0x0 ;  /* 0x0000000000007b1d */ /* 0x000fe20000010000 */
[----:B------:R-:W-:-:S04]  /*0350*/  ISETP.NE.U32.AND P1, PT, R5, 0x1, PT ;  /* 0x000000010500780c */ /* 0x000fc80003f25070 */
[C---:B------:R-:W-:Y:S02]  /*0360*/  ISETP.LT.AND P1, PT, R7.reuse, 0x2, P1 ;  /* 0x000000020700780c */ /* 0x040fe40000f21270 */
[----:B------:R-:W-:-:S04]  /*0370*/  LOP3.LUT R7, R7, 0x3f, RZ, 0xc0, !PT ;  /* 0x0000003f07077812 */ /* 0x000fc800078ec0ff */
[----:B------:R-:W-:Y:S01]  /*0380*/  ISETP.EQ.AND P0, PT, R7, RZ, !P0 ;  /* 0x000000ff0700720c */ /* 0x000fe20004702270 */
[----:B------:R-:W1:Y:S04]  /*0390*/  @!P2 LDS R6, [R2] ;  /* 0x000000000206a984 */ /* 0x000e680000000800 */
[----:B-1----:R-:W1:Y:S02]  /*03a0*/  SHFL.BFLY PT, R3, R6, 0x1, 0x1f ;  /* 0x0c201f0006037f89 */ /* 0x002e6400000e0000 */
[----:B-1----:R-:W-:-:S05]  /*03b0*/  FADD R3, R6, R3 ;  /* 0x0000000306037221 */ /* 0x002fca0000000000 */
[----:B------:R1:W-:Y:S01]  /*03c0*/  @P1 STS [R2], R3 ;  /* 0x0000000302001388 */ /* 0x0003e20000000800 */
[----:B------:R-:W-:Y:S06]  /*03d0*/  BAR.SYNC.DEFER_BLOCKING 0x0 ;  /* 0x0000000000007b1d */ /* 0x000fec0000010000 */
[----:B-1----:R-:W-:Y:S05]  /*03e0*/  @!P0 EXIT ;  /* 0x000000000000894d */ /* 0x002fea0003800000 */
[----:B------:R-:W0:Y:S01]  /*03f0*/  LDS R5, [UR4] ;  /* 0x00000004ff057984 */ /* 0x000e220008000800 */
[----:B------:R-:W1:Y:S02]  /*0400*/  LDC.64 R2, c[0x0][0x220] ;  /* 0x00008800ff027b82 */ /* 0x000e640000000a00 */
[----:B-1----:R-:W-:-:S05]  /*0410*/  IMAD.WIDE R2, R0, 0x4, R2 ;  /* 0x0000000400027825 */ /* 0x002fca00078e0202 */
[----:B0-----:R-:W-:Y:S01]  /*0420*/  STG.E desc[UR6][R2.64], R5 ;  /* 0x0000000502007986 */ /* 0x001fe2000c101906 */
[----:B------:R-:W-:Y:S05]  /*0430*/  EXIT ;  /* 0x000000000000794d */ /* 0x000fea0003800000 */
.L_x_0:
[----:B------:R-:W-:-:S00]  /*0440*/  BRA `(.L_x_0) ;  /* 0xfffffffc00fc7947 */ /* 0x000fc0000383ffff */
[----:B------:R-:W-:-:S00]  /*0450*/  NOP ;  /* 0x0000000000007918 */ /* 0x000fc00000000000 */
        /* <DEDUP_REMOVED lines=10> */
.L_x_1:


//--------------------- .nv.shared.triton_per_fused_mul_sum_1 --------------------------
	.section	.nv.shared.triton_per_fused_mul_sum_1,"aw",@nobits
	.sectionflags	@""
	.align	16
	.zero		1024


//--------------------- .nv.constant0.triton_per_fused_mul_sum_1 --------------------------
	.section	.nv.constant0.triton_per_fused_mul_sum_1,"a",@progbits
	.sectionflags	@""
	.align	4
.nv.constant0.triton_per_fused_mul_sum_1:
	.zero		560
